//
// Generated by NVIDIA NVVM Compiler
//
// Compiler Build ID: CL-36424714
// Cuda compilation tools, release 13.0, V13.0.88
// Based on NVVM 20.0.0
//

.version 9.0
.target sm_100
.address_size 64

	// .globl	_Z10matmul_gpuPfS_S_iii

.visible .entry _Z10matmul_gpuPfS_S_iii(
	.param .u64 .ptr .align 1 _Z10matmul_gpuPfS_S_iii_param_0,
	.param .u64 .ptr .align 1 _Z10matmul_gpuPfS_S_iii_param_1,
	.param .u64 .ptr .align 1 _Z10matmul_gpuPfS_S_iii_param_2,
	.param .u32 _Z10matmul_gpuPfS_S_iii_param_3,
	.param .u32 _Z10matmul_gpuPfS_S_iii_param_4,
	.param .u32 _Z10matmul_gpuPfS_S_iii_param_5
)
{
	.reg .pred 	%p<13>;
	.reg .b32 	%r<41>;
	.reg .b32 	%f<68>;
	.reg .b64 	%rd<53>;

	ld.param.u64 	%rd7, [_Z10matmul_gpuPfS_S_iii_param_0];
	ld.param.u64 	%rd8, [_Z10matmul_gpuPfS_S_iii_param_1];
	ld.param.u64 	%rd6, [_Z10matmul_gpuPfS_S_iii_param_2];
	ld.param.u32 	%r20, [_Z10matmul_gpuPfS_S_iii_param_3];
	ld.param.u32 	%r18, [_Z10matmul_gpuPfS_S_iii_param_4];
	ld.param.u32 	%r19, [_Z10matmul_gpuPfS_S_iii_param_5];
	cvta.to.global.u64 	%rd1, %rd8;
	cvta.to.global.u64 	%rd2, %rd7;
	mov.u32 	%r21, %ctaid.y;
	mov.u32 	%r22, %ntid.y;
	mov.u32 	%r23, %tid.y;
	mad.lo.s32 	%r1, %r21, %r22, %r23;
	mov.u32 	%r24, %ctaid.x;
	mov.u32 	%r25, %ntid.x;
	mov.u32 	%r26, %tid.x;
	mad.lo.s32 	%r2, %r24, %r25, %r26;
	setp.ge.s32 	%p1, %r1, %r20;
	setp.ge.s32 	%p2, %r2, %r19;
	or.pred  	%p3, %p1, %p2;
	@%p3 bra 	$L__BB0_14;
	setp.lt.s32 	%p4, %r18, 1;
	mov.f32 	%f67, 0f00000000;
	@%p4 bra 	$L__BB0_13;
	mul.lo.s32 	%r3, %r18, %r1;
	and.b32  	%r4, %r18, 7;
	setp.lt.u32 	%p5, %r18, 8;
	mov.f32 	%f67, 0f00000000;
	mov.b32 	%r39, 0;
	@%p5 bra 	$L__BB0_5;
	and.b32  	%r39, %r18, 2147483640;
	neg.s32 	%r37, %r39;
	shl.b32 	%r7, %r19, 3;
	mul.wide.u32 	%rd9, %r3, 4;
	add.s64 	%rd10, %rd9, %rd2;
	add.s64 	%rd52, %rd10, 16;
	mov.f32 	%f67, 0f00000000;
	mul.wide.s32 	%rd13, %r19, 4;
	mov.u32 	%r36, %r2;
$L__BB0_4:
	.pragma "nounroll";
	ld.global.f32 	%f17, [%rd52+-16];
	mul.wide.s32 	%rd11, %r36, 4;
	add.s64 	%rd12, %rd1, %rd11;
	ld.global.f32 	%f18, [%rd12];
	fma.rn.f32 	%f19, %f17, %f18, %f67;
	ld.global.f32 	%f20, [%rd52+-12];
	add.s64 	%rd14, %rd12, %rd13;
	ld.global.f32 	%f21, [%rd14];
	fma.rn.f32 	%f22, %f20, %f21, %f19;
	ld.global.f32 	%f23, [%rd52+-8];
	add.s64 	%rd15, %rd14, %rd13;
	ld.global.f32 	%f24, [%rd15];
	fma.rn.f32 	%f25, %f23, %f24, %f22;
	ld.global.f32 	%f26, [%rd52+-4];
	add.s64 	%rd16, %rd15, %rd13;
	ld.global.f32 	%f27, [%rd16];
	fma.rn.f32 	%f28, %f26, %f27, %f25;
	ld.global.f32 	%f29, [%rd52];
	add.s64 	%rd17, %rd16, %rd13;
	ld.global.f32 	%f30, [%rd17];
	fma.rn.f32 	%f31, %f29, %f30, %f28;
	ld.global.f32 	%f32, [%rd52+4];
	add.s64 	%rd18, %rd17, %rd13;
	ld.global.f32 	%f33, [%rd18];
	fma.rn.f32 	%f34, %f32, %f33, %f31;
	ld.global.f32 	%f35, [%rd52+8];
	add.s64 	%rd19, %rd18, %rd13;
	ld.global.f32 	%f36, [%rd19];
	fma.rn.f32 	%f37, %f35, %f36, %f34;
	ld.global.f32 	%f38, [%rd52+12];
	add.s64 	%rd20, %rd19, %rd13;
	ld.global.f32 	%f39, [%rd20];
	fma.rn.f32 	%f67, %f38, %f39, %f37;
	add.s32 	%r37, %r37, 8;
	add.s32 	%r36, %r36, %r7;
	add.s64 	%rd52, %rd52, 32;
	setp.ne.s32 	%p6, %r37, 0;
	@%p6 bra 	$L__BB0_4;
$L__BB0_5:
	setp.eq.s32 	%p7, %r4, 0;
	@%p7 bra 	$L__BB0_13;
	and.b32  	%r13, %r18, 3;
	setp.lt.u32 	%p8, %r4, 4;
	@%p8 bra 	$L__BB0_8;
	add.s32 	%r28, %r39, %r3;
	mul.wide.u32 	%rd21, %r28, 4;
	add.s64 	%rd22, %rd2, %rd21;
	ld.global.f32 	%f41, [%rd22];
	mad.lo.s32 	%r29, %r39, %r19, %r2;
	mul.wide.s32 	%rd23, %r29, 4;
	add.s64 	%rd24, %rd1, %rd23;
	ld.global.f32 	%f42, [%rd24];
	fma.rn.f32 	%f43, %f41, %f42, %f67;
	cvt.u64.u32 	%rd25, %r3;
	cvt.u64.u32 	%rd26, %r39;
	add.s64 	%rd27, %rd26, %rd25;
	shl.b64 	%rd28, %rd27, 2;
	add.s64 	%rd29, %rd2, %rd28;
	ld.global.f32 	%f44, [%rd29+4];
	mul.wide.s32 	%rd30, %r19, 4;
	add.s64 	%rd31, %rd24, %rd30;
	ld.global.f32 	%f45, [%rd31];
	fma.rn.f32 	%f46, %f44, %f45, %f43;
	ld.global.f32 	%f47, [%rd29+8];
	add.s64 	%rd32, %rd31, %rd30;
	ld.global.f32 	%f48, [%rd32];
	fma.rn.f32 	%f49, %f47, %f48, %f46;
	ld.global.f32 	%f50, [%rd29+12];
	add.s64 	%rd33, %rd32, %rd30;
	ld.global.f32 	%f51, [%rd33];
	fma.rn.f32 	%f67, %f50, %f51, %f49;
	add.s32 	%r39, %r39, 4;
$L__BB0_8:
	setp.eq.s32 	%p9, %r13, 0;
	@%p9 bra 	$L__BB0_13;
	setp.eq.s32 	%p10, %r13, 1;
	@%p10 bra 	$L__BB0_11;
	add.s32 	%r30, %r39, %r3;
	mul.wide.u32 	%rd34, %r30, 4;
	add.s64 	%rd35, %rd2, %rd34;
	ld.global.f32 	%f53, [%rd35];
	mad.lo.s32 	%r31, %r39, %r19, %r2;
	mul.wide.s32 	%rd36, %r31, 4;
	add.s64 	%rd37, %rd1, %rd36;
	ld.global.f32 	%f54, [%rd37];
	fma.rn.f32 	%f55, %f53, %f54, %f67;
	cvt.u64.u32 	%rd38, %r3;
	cvt.u64.u32 	%rd39, %r39;
	add.s64 	%rd40, %rd39, %rd38;
	shl.b64 	%rd41, %rd40, 2;
	add.s64 	%rd42, %rd2, %rd41;
	ld.global.f32 	%f56, [%rd42+4];
	mul.wide.s32 	%rd43, %r19, 4;
	add.s64 	%rd44, %rd37, %rd43;
	ld.global.f32 	%f57, [%rd44];
	fma.rn.f32 	%f67, %f56, %f57, %f55;
	add.s32 	%r39, %r39, 2;
$L__BB0_11:
	and.b32  	%r32, %r18, 1;
	setp.eq.b32 	%p11, %r32, 1;
	not.pred 	%p12, %p11;
	@%p12 bra 	$L__BB0_13;
	add.s32 	%r33, %r39, %r3;
	mul.wide.u32 	%rd45, %r33, 4;
	add.s64 	%rd46, %rd2, %rd45;
	ld.global.f32 	%f58, [%rd46];
	mad.lo.s32 	%r34, %r39, %r19, %r2;
	mul.wide.s32 	%rd47, %r34, 4;
	add.s64 	%rd48, %rd1, %rd47;
	ld.global.f32 	%f59, [%rd48];
	fma.rn.f32 	%f67, %f58, %f59, %f67;
$L__BB0_13:
	mad.lo.s32 	%r35, %r19, %r1, %r2;
	cvta.to.global.u64 	%rd49, %rd6;
	mul.wide.s32 	%rd50, %r35, 4;
	add.s64 	%rd51, %rd49, %rd50;
	st.global.f32 	[%rd51], %f67;
$L__BB0_14:
	ret;

}


// ===== COMPILED SASS (sm_100) =====

	.target	sm_100

	.elftype	@"ET_EXEC"


//--------------------- .note.nv.tkinfo           --------------------------
	.section	.note.nv.tkinfo,"",@"SHT_NOTE"
	.sectionflags	@"SHF_NOTE_NV_TKINFO"
	.tkinfo
        /*0018*/ 	.word	0x00000002
        /*0030*/ 	.string	""
        /*0030*/ 	.string	"ptxas"
        /*0030*/ 	.string	"Cuda compilation tools, release 13.0, V13.0.88"
        /*0030*/ 	.string	"Build cuda_13.0.r13.0/compiler.36424714_0"
        /*0030*/ 	.string	"-arch sm_100 -m 64 "



//--------------------- .note.nv.cuinfo           --------------------------
	.section	.note.nv.cuinfo,"",@"SHT_NOTE"
	.sectionflags	@"SHF_NOTE_NV_CUINFO"
        /*0018*/ 	.short	0x0002
        /*001a*/ 	.short	0x0064
        /*001c*/ 	.short	0x0082
	.zero		2


//--------------------- .nv.info                  --------------------------
	.section	.nv.info,"",@"SHT_CUDA_INFO"
	.align	4


	//----- nvinfo : EIATTR_REGCOUNT
	.align		4
        /*0000*/ 	.byte	0x04, 0x2f
        /*0002*/ 	.short	(.L_1 - .L_0)
	.align		4
.L_0:
        /*0004*/ 	.word	index@(_Z10matmul_gpuPfS_S_iii)
        /*0008*/ 	.word	0x00000020


	//----- nvinfo : EIATTR_FRAME_SIZE
	.align		4
.L_1:
        /*000c*/ 	.byte	0x04, 0x11
        /*000e*/ 	.short	(.L_3 - .L_2)
	.align		4
.L_2:
        /*0010*/ 	.word	index@(_Z10matmul_gpuPfS_S_iii)
        /*0014*/ 	.word	0x00000000


	//----- nvinfo : EIATTR_MIN_STACK_SIZE
	.align		4
.L_3:
        /*0018*/ 	.byte	0x04, 0x12
        /*001a*/ 	.short	(.L_5 - .L_4)
	.align		4
.L_4:
        /*001c*/ 	.word	index@(_Z10matmul_gpuPfS_S_iii)
        /*0020*/ 	.word	0x00000000
.L_5:


//--------------------- .nv.compat                --------------------------
	.section	.nv.compat,"",@"SHT_CUDA_COMPAT_INFO"
	.align	4
        /*0000*/ 	.byte	0x02, 0x09, 0x00, 0x00, 0x02, 0x02, 0x01, 0x00, 0x02, 0x05, 0x05, 0x00, 0x03, 0x07, 0x01, 0x01
        /*0010*/ 	.byte	0x02, 0x03, 0x00, 0x00, 0x02, 0x06, 0x01, 0x00, 0x04, 0x0b, 0x08, 0x00, 0x09, 0x00, 0x00, 0x00
        /*0020*/ 	.byte	0x00, 0x00, 0x00, 0x00


//--------------------- .nv.info._Z10matmul_gpuPfS_S_iii --------------------------
	.section	.nv.info._Z10matmul_gpuPfS_S_iii,"",@"SHT_CUDA_INFO"
	.sectionflags	@""
	.align	4


	//----- nvinfo : EIATTR_CUDA_API_VERSION
	.align		4
        /*0000*/ 	.byte	0x04, 0x37
        /*0002*/ 	.short	(.L_7 - .L_6)
.L_6:
        /*0004*/ 	.word	0x00000082


	//----- nvinfo : EIATTR_KPARAM_INFO
	.align		4
.L_7:
        /*0008*/ 	.byte	0x04, 0x17
        /*000a*/ 	.short	(.L_9 - .L_8)
.L_8:
        /*000c*/ 	.word	0x00000000
        /*0010*/ 	.short	0x0005
        /*0012*/ 	.short	0x0020
        /*0014*/ 	.byte	0x00, 0xf0, 0x11, 0x00


	//----- nvinfo : EIATTR_KPARAM_INFO
	.align		4
.L_9:
        /*0018*/ 	.byte	0x04, 0x17
        /*001a*/ 	.short	(.L_11 - .L_10)
.L_10:
        /*001c*/ 	.word	0x00000000
        /*0020*/ 	.short	0x0004
        /*0022*/ 	.short	0x001c
        /*0024*/ 	.byte	0x00, 0xf0, 0x11, 0x00


	//----- nvinfo : EIATTR_KPARAM_INFO
	.align		4
.L_11:
        /*0028*/ 	.byte	0x04, 0x17
        /*002a*/ 	.short	(.L_13 - .L_12)
.L_12:
        /*002c*/ 	.word	0x00000000
        /*0030*/ 	.short	0x0003
        /*0032*/ 	.short	0x0018
        /*0034*/ 	.byte	0x00, 0xf0, 0x11, 0x00


	//----- nvinfo : EIATTR_KPARAM_INFO
	.align		4
.L_13:
        /*0038*/ 	.byte	0x04, 0x17
        /*003a*/ 	.short	(.L_15 - .L_14)
.L_14:
        /*003c*/ 	.word	0x00000000
        /*0040*/ 	.short	0x0002
        /*0042*/ 	.short	0x0010
        /*0044*/ 	.byte	0x00, 0xf5, 0x21, 0x00


	//----- nvinfo : EIATTR_KPARAM_INFO
	.align		4
.L_15:
        /*0048*/ 	.byte	0x04, 0x17
        /*004a*/ 	.short	(.L_17 - .L_16)
.L_16:
        /*004c*/ 	.word	0x00000000
        /*0050*/ 	.short	0x0001
        /*0052*/ 	.short	0x0008
        /*0054*/ 	.byte	0x00, 0xf5, 0x21, 0x00


	//----- nvinfo : EIATTR_KPARAM_INFO
	.align		4
.L_17:
        /*0058*/ 	.byte	0x04, 0x17
        /*005a*/ 	.short	(.L_19 - .L_18)
.L_18:
        /*005c*/ 	.word	0x00000000
        /*0060*/ 	.short	0x0000
        /*0062*/ 	.short	0x0000
        /*0064*/ 	.byte	0x00, 0xf5, 0x21, 0x00


	//----- nvinfo : EIATTR_SPARSE_MMA_MASK
	.align		4
.L_19:
        /*0068*/ 	.byte	0x03, 0x50
        /*006a*/ 	.short	0x0000


	//----- nvinfo : EIATTR_MAXREG_COUNT
	.align		4
        /*006c*/ 	.byte	0x03, 0x1b
        /*006e*/ 	.short	0x00ff


	//----- nvinfo : EIATTR_MERCURY_ISA_VERSION
	.align		4
        /*0070*/ 	.byte	0x03, 0x5f
        /*0072*/ 	.short	0x0101


	//----- nvinfo : EIATTR_VRC_CTA_INIT_COUNT
	.align		4
        /*0074*/ 	.byte	0x02, 0x4a
	.zero		1
	.zero		1


	//----- nvinfo : EIATTR_EXIT_INSTR_OFFSETS
	.align		4
        /*0078*/ 	.byte	0x04, 0x1c
        /*007a*/ 	.short	(.L_21 - .L_20)


	//   ....[0]....
.L_20:
        /*007c*/ 	.word	0x000000d0


	//   ....[1]....
        /*0080*/ 	.word	0x000008f0


	//----- nvinfo : EIATTR_CBANK_PARAM_SIZE
	.align		4
.L_21:
        /*0084*/ 	.byte	0x03, 0x19
        /*0086*/ 	.short	0x0024


	//----- nvinfo : EIATTR_PARAM_CBANK
	.align		4
        /*0088*/ 	.byte	0x04, 0x0a
        /*008a*/ 	.short	(.L_23 - .L_22)
	.align		4
.L_22:
        /*008c*/ 	.word	index@(.nv.constant0._Z10matmul_gpuPfS_S_iii)
        /*0090*/ 	.short	0x0380
        /*0092*/ 	.short	0x0024


	//----- nvinfo : EIATTR_SW_WAR
	.align		4
.L_23:
        /*0094*/ 	.byte	0x04, 0x36
        /*0096*/ 	.short	(.L_25 - .L_24)
.L_24:
        /*0098*/ 	.word	0x00000008
.L_25:


//--------------------- .nv.callgraph             --------------------------
	.section	.nv.callgraph,"",@"SHT_CUDA_CALLGRAPH"
	.align	4
	.sectionentsize	8
	.align		4
        /*0000*/ 	.word	0x00000000
	.align		4
        /*0004*/ 	.word	0xffffffff
	.align		4
        /*0008*/ 	.word	0x00000000
	.align		4
        /*000c*/ 	.word	0xfffffffe
	.align		4
        /*0010*/ 	.word	0x00000000
	.align		4
        /*0014*/ 	.word	0xfffffffd
	.align		4
        /*0018*/ 	.word	0x00000000
	.align		4
        /*001c*/ 	.word	0xfffffffc


//--------------------- .text._Z10matmul_gpuPfS_S_iii --------------------------
	.section	.text._Z10matmul_gpuPfS_S_iii,"ax",@progbits
	.align	128
        .global         _Z10matmul_gpuPfS_S_iii
        .type           _Z10matmul_gpuPfS_S_iii,@function
        .size           _Z10matmul_gpuPfS_S_iii,(.L_x_5 - _Z10matmul_gpuPfS_S_iii)
        .other          _Z10matmul_gpuPfS_S_iii,@"STO_CUDA_ENTRY STV_DEFAULT"
_Z10matmul_gpuPfS_S_iii:
.text._Z10matmul_gpuPfS_S_iii:
[----:B------:R-:W-:Y:S01]  /*0000*/  LDC R1, c[0x0][0x37c] ;  /* 0x0000df00ff017b82 */ /* 0x000fe20000000800 */
[----:B------:R-:W0:Y:S07]  /*0010*/  S2R R5, SR_TID.X ;  /* 0x0000000000057919 */ /* 0x000e2e0000002100 */
[----:B------:R-:W1:Y:S01]  /*0020*/  LDC R16, c[0x0][0x364] ;  /* 0x0000d900ff107b82 */ /* 0x000e620000000800 */
[----:B------:R-:W2:Y:S01]  /*0030*/  LDCU UR6, c[0x0][0x398] ;  /* 0x00007300ff0677ac */ /* 0x000ea20008000800 */
[----:B------:R-:W1:Y:S06]  /*0040*/  S2R R3, SR_TID.Y ;  /* 0x0000000000037919 */ /* 0x000e6c0000002200 */
[----:B------:R-:W0:Y:S08]  /*0050*/  S2UR UR5, SR_CTAID.X ;  /* 0x00000000000579c3 */ /* 0x000e300000002500 */
[----:B------:R-:W0:Y:S08]  /*0060*/  LDC R0, c[0x0][0x360] ;  /* 0x0000d800ff007b82 */ /* 0x000e300000000800 */
[----:B------:R-:W1:Y:S08]  /*0070*/  S2UR UR4, SR_CTAID.Y ;  /* 0x00000000000479c3 */ /* 0x000e700000002600 */
[----:B------:R-:W3:Y:S01]  /*0080*/  LDC R17, c[0x0][0x3a0] ;  /* 0x0000e800ff117b82 */ /* 0x000ee20000000800 */
[----:B0-----:R-:W-:-:S02]  /*0090*/  IMAD R0, R0, UR5, R5 ;  /* 0x0000000500007c24 */ /* 0x001fc4000f8e0205 */
[----:B-1----:R-:W-:-:S03]  /*00a0*/  IMAD R16, R16, UR4, R3 ;  /* 0x0000000410107c24 */ /* 0x002fc6000f8e0203 */
[----:B---3--:R-:W-:-:S04]  /*00b0*/  ISETP.GE.AND P0, PT, R0, R17, PT ;  /* 0x000000110000720c */ /* 0x008fc80003f06270 */
[----:B--2---:R-:W-:-:S13]  /*00c0*/  ISETP.GE.OR P0, PT, R16, UR6, P0 ;  /* 0x0000000610007c0c */ /* 0x004fda0008706670 */
[----:B------:R-:W-:Y:S05]  /*00d0*/  @P0 EXIT ;  /* 0x000000000000094d */ /* 0x000fea0003800000 */
[----:B------:R-:W0:Y:S01]  /*00e0*/  LDC R19, c[0x0][0x39c] ;  /* 0x0000e700ff137b82 */ /* 0x000e220000000800 */
[----:B------:R-:W1:Y:S01]  /*00f0*/  LDCU.64 UR4, c[0x0][0x358] ;  /* 0x00006b00ff0477ac */ /* 0x000e620008000a00 */
[----:B------:R-:W-:Y:S01]  /*0100*/  HFMA2 R24, -RZ, RZ, 0, 0 ;  /* 0x00000000ff187431 */ /* 0x000fe200000001ff */
[----:B0-----:R-:W-:-:S13]  /*0110*/  ISETP.GE.AND P0, PT, R19, 0x1, PT ;  /* 0x000000011300780c */ /* 0x001fda0003f06270 */
[----:B-1----:R-:W-:Y:S05]  /*0120*/  @!P0 BRA `(.L_x_0) ;  /* 0x0000000400e08947 */ /* 0x002fea0003800000 */
[C---:B------:R-:W-:Y:S01]  /*0130*/  ISETP.GE.U32.AND P1, PT, R19.reuse, 0x8, PT ;  /* 0x000000081300780c */ /* 0x040fe20003f26070 */
[----:B------:R-:W-:Y:S01]  /*0140*/  IMAD R20, R16, R19, RZ ;  /* 0x0000001310147224 */ /* 0x000fe200078e02ff */
[----:B------:R-:W-:Y:S02]  /*0150*/  LOP3.LUT R27, R19, 0x7, RZ, 0xc0, !PT ;  /* 0x00000007131b7812 */ /* 0x000fe400078ec0ff */
[----:B------:R-:W-:Y:S02]  /*0160*/  MOV R24, RZ ;  /* 0x000000ff00187202 */ /* 0x000fe40000000f00 */
[----:B------:R-:W-:Y:S02]  /*0170*/  ISETP.NE.AND P0, PT, R27, RZ, PT ;  /* 0x000000ff1b00720c */ /* 0x000fe40003f05270 */
[----:B------:R-:W-:-:S05]  /*0180*/  MOV R21, RZ ;  /* 0x000000ff00157202 */ /* 0x000fca0000000f00 */
[----:B------:R-:W-:Y:S06]  /*0190*/  @!P1 BRA `(.L_x_1) ;  /* 0x0000000000c49947 */ /* 0x000fec0003800000 */
[----:B------:R-:W0:Y:S01]  /*01a0*/  LDC.64 R2, c[0x0][0x380] ;  /* 0x0000e000ff027b82 */ /* 0x000e220000000a00 */
[----:B------:R-:W-:Y:S02]  /*01b0*/  LOP3.LUT R21, R19, 0x7ffffff8, RZ, 0xc0, !PT ;  /* 0x7ffffff813157812 */ /* 0x000fe400078ec0ff */
[----:B------:R-:W-:Y:S02]  /*01c0*/  MOV R24, RZ ;  /* 0x000000ff00187202 */ /* 0x000fe40000000f00 */
[----:B------:R-:W-:Y:S02]  /*01d0*/  MOV R18, R0 ;  /* 0x0000000000127202 */ /* 0x000fe40000000f00 */
[----:B------:R-:W-:Y:S01]  /*01e0*/  IADD3 R22, PT, PT, -R21, RZ, RZ ;  /* 0x000000ff15167210 */ /* 0x000fe20007ffe1ff */
[----:B0-----:R-:W-:-:S03]  /*01f0*/  IMAD.WIDE.U32 R2, R20, 0x4, R2 ;  /* 0x0000000414027825 */ /* 0x001fc600078e0002 */
[----:B------:R-:W-:-:S04]  /*0200*/  IADD3 R4, P1, PT, R2, 0x10, RZ ;  /* 0x0000001002047810 */ /* 0x000fc80007f3e0ff */
[----:B------:R-:W-:-:S09]  /*0210*/  IADD3.X R5, PT, PT, RZ, R3, RZ, P1, !PT ;  /* 0x00000003ff057210 */ /* 0x000fd20000ffe4ff */
.L_x_2:
[----:B------:R-:W0:Y:S01]  /*0220*/  LDC.64 R14, c[0x0][0x388] ;  /* 0x0000e200ff0e7b82 */ /* 0x000e220000000a00 */
[----:B------:R-:W-:Y:S02]  /*0230*/  MOV R2, R4 ;  /* 0x0000000400027202 */ /* 0x000fe40000000f00 */
[----:B------:R-:W-:-:S05]  /*0240*/  MOV R3, R5 ;  /* 0x0000000500037202 */ /* 0x000fca0000000f00 */
[----:B------:R-:W2:Y:S04]  /*0250*/  LDG.E R25, desc[UR4][R2.64+-0x10] ;  /* 0xfffff00402197981 */ /* 0x000ea8000c1e1900 */
[----:B------:R-:W3:Y:S04]  /*0260*/  LDG.E R23, desc[UR4][R2.64+-0xc] ;  /* 0xfffff40402177981 */ /* 0x000ee8000c1e1900 */
[----:B------:R-:W4:Y:S04]  /*0270*/  LDG.E R29, desc[UR4][R2.64+-0x8] ;  /* 0xfffff804021d7981 */ /* 0x000f28000c1e1900 */
[----:B------:R-:W5:Y:S01]  /*0280*/  LDG.E R28, desc[UR4][R2.64+-0x4] ;  /* 0xfffffc04021c7981 */ /* 0x000f62000c1e1900 */
[----:B0-----:R-:W-:-:S05]  /*0290*/  IMAD.WIDE R14, R18, 0x4, R14 ;  /* 0x00000004120e7825 */ /* 0x001fca00078e020e */
[----:B------:R0:W2:Y:S01]  /*02a0*/  LDG.E R26, desc[UR4][R14.64] ;  /* 0x000000040e1a7981 */ /* 0x0000a2000c1e1900 */
[----:B------:R-:W-:-:S04]  /*02b0*/  IMAD.WIDE R12, R17, 0x4, R14 ;  /* 0x00000004110c7825 */ /* 0x000fc800078e020e */
[C---:B------:R-:W-:Y:S02]  /*02c0*/  IMAD.WIDE R4, R17.reuse, 0x4, R12 ;  /* 0x0000000411047825 */ /* 0x040fe400078e020c */
[----:B------:R-:W3:Y:S02]  /*02d0*/  LDG.E R12, desc[UR4][R12.64] ;  /* 0x000000040c0c7981 */ /* 0x000ee4000c1e1900 */
[C---:B------:R-:W-:Y:S02]  /*02e0*/  IMAD.WIDE R8, R17.reuse, 0x4, R4 ;  /* 0x0000000411087825 */ /* 0x040fe400078e0204 */
[----:B------:R-:W4:Y:S02]  /*02f0*/  LDG.E R4, desc[UR4][R4.64] ;  /* 0x0000000404047981 */ /* 0x000f24000c1e1900 */
[C---:B------:R-:W-:Y:S02]  /*0300*/  IMAD.WIDE R6, R17.reuse, 0x4, R8 ;  /* 0x0000000411067825 */ /* 0x040fe400078e0208 */
[----:B------:R-:W5:Y:S02]  /*0310*/  LDG.E R8, desc[UR4][R8.64] ;  /* 0x0000000408087981 */ /* 0x000f64000c1e1900 */
[----:B------:R-:W-:-:S02]  /*0320*/  IMAD.WIDE R10, R17, 0x4, R6 ;  /* 0x00000004110a7825 */ /* 0x000fc400078e0206 */
[----:B------:R-:W5:Y:S04]  /*0330*/  LDG.E R5, desc[UR4][R2.64] ;  /* 0x0000000402057981 */ /* 0x000f68000c1e1900 */
[----:B------:R-:W5:Y:S01]  /*0340*/  LDG.E R6, desc[UR4][R6.64] ;  /* 0x0000000406067981 */ /* 0x000f62000c1e1900 */
[----:B0-----:R-:W-:-:S03]  /*0350*/  IMAD.WIDE R14, R17, 0x4, R10 ;  /* 0x00000004110e7825 */ /* 0x001fc600078e020a */
[----:B------:R-:W5:Y:S04]  /*0360*/  LDG.E R10, desc[UR4][R10.64] ;  /* 0x000000040a0a7981 */ /* 0x000f68000c1e1900 */
[----:B------:R-:W5:Y:S04]  /*0370*/  LDG.E R13, desc[UR4][R14.64] ;  /* 0x000000040e0d7981 */ /* 0x000f68000c1e1900 */
[----:B------:R-:W5:Y:S04]  /*0380*/  LDG.E R7, desc[UR4][R2.64+0x4] ;  /* 0x0000040402077981 */ /* 0x000f68000c1e1900 */
[----:B------:R-:W5:Y:S01]  /*0390*/  LDG.E R9, desc[UR4][R2.64+0xc] ;  /* 0x00000c0402097981 */ /* 0x000f62000c1e1900 */
[----:B--2---:R-:W-:Y:S01]  /*03a0*/  FFMA R26, R25, R26, R24 ;  /* 0x0000001a191a7223 */ /* 0x004fe20000000018 */
[----:B------:R-:W-:-:S02]  /*03b0*/  IMAD.WIDE R24, R17, 0x4, R14 ;  /* 0x0000000411187825 */ /* 0x000fc400078e020e */
[----:B------:R-:W2:Y:S04]  /*03c0*/  LDG.E R14, desc[UR4][R2.64+0x8] ;  /* 0x00000804020e7981 */ /* 0x000ea8000c1e1900 */
[----:B------:R-:W2:Y:S01]  /*03d0*/  LDG.E R24, desc[UR4][R24.64] ;  /* 0x0000000418187981 */ /* 0x000ea2000c1e1900 */
[----:B---3--:R-:W-:Y:S01]  /*03e0*/  FFMA R12, R23, R12, R26 ;  /* 0x0000000c170c7223 */ /* 0x008fe2000000001a */
[----:B------:R-:W-:-:S03]  /*03f0*/  IADD3 R22, PT, PT, R22, 0x8, RZ ;  /* 0x0000000816167810 */ /* 0x000fc60007ffe0ff */
[----:B----4-:R-:W-:Y:S01]  /*0400*/  FFMA R29, R29, R4, R12 ;  /* 0x000000041d1d7223 */ /* 0x010fe2000000000c */
[----:B------:R-:W-:-:S03]  /*0410*/  ISETP.NE.AND P1, PT, R22, RZ, PT ;  /* 0x000000ff1600720c */ /* 0x000fc60003f25270 */
[----:B-----5:R-:W-:Y:S01]  /*0420*/  FFMA R8, R28, R8, R29 ;  /* 0x000000081c087223 */ /* 0x020fe2000000001d */
[----:B------:R-:W-:-:S03]  /*0430*/  IADD3 R4, P2, PT, R2, 0x20, RZ ;  /* 0x0000002002047810 */ /* 0x000fc60007f5e0ff */
[----:B------:R-:W-:Y:S01]  /*0440*/  FFMA R6, R5, R6, R8 ;  /* 0x0000000605067223 */ /* 0x000fe20000000008 */
[----:B------:R-:W-:Y:S02]  /*0450*/  IADD3.X R5, PT, PT, RZ, R3, RZ, P2, !PT ;  /* 0x00000003ff057210 */ /* 0x000fe400017fe4ff */
[----:B------:R-:W-:Y:S01]  /*0460*/  LEA R18, R17, R18, 0x3 ;  /* 0x0000001211127211 */ /* 0x000fe200078e18ff */
[----:B------:R-:W-:-:S04]  /*0470*/  FFMA R7, R7, R10, R6 ;  /* 0x0000000a07077223 */ /* 0x000fc80000000006 */
[----:B--2---:R-:W-:-:S04]  /*0480*/  FFMA R14, R14, R13, R7 ;  /* 0x0000000d0e0e7223 */ /* 0x004fc80000000007 */
[----:B------:R-:W-:Y:S01]  /*0490*/  FFMA R24, R9, R24, R14 ;  /* 0x0000001809187223 */ /* 0x000fe2000000000e */
[----:B------:R-:W-:Y:S06]  /*04a0*/  @P1 BRA `(.L_x_2) ;  /* 0xfffffffc005c1947 */ /* 0x000fec000383ffff */
.L_x_1:
[----:B------:R-:W-:Y:S05]  /*04b0*/  @!P0 BRA `(.L_x_0) ;  /* 0x0000000000fc8947 */ /* 0x000fea0003800000 */
[----:B------:R-:W-:Y:S02]  /*04c0*/  ISETP.GE.U32.AND P1, PT, R27, 0x4, PT ;  /* 0x000000041b00780c */ /* 0x000fe40003f26070 */
[----:B------:R-:W-:-:S04]  /*04d0*/  LOP3.LUT R14, R19, 0x3, RZ, 0xc0, !PT ;  /* 0x00000003130e7812 */ /* 0x000fc800078ec0ff */
[----:B------:R-:W-:-:S07]  /*04e0*/  ISETP.NE.AND P0, PT, R14, RZ, PT ;  /* 0x000000ff0e00720c */ /* 0x000fce0003f05270 */
[----:B------:R-:W-:Y:S06]  /*04f0*/  @!P1 BRA `(.L_x_3) ;  /* 0x00000000006c9947 */ /* 0x000fec0003800000 */
[----:B------:R-:W0:Y:S01]  /*0500*/  LDC.64 R4, c[0x0][0x388] ;  /* 0x0000e200ff047b82 */ /* 0x000e220000000a00 */
[----:B------:R-:W1:Y:S01]  /*0510*/  LDCU.64 UR6, c[0x0][0x380] ;  /* 0x00007000ff0677ac */ /* 0x000e620008000a00 */
[----:B------:R-:W-:Y:S01]  /*0520*/  IMAD R7, R21, R17, R0 ;  /* 0x0000001115077224 */ /* 0x000fe200078e0200 */
[CC--:B------:R-:W-:Y:S02]  /*0530*/  IADD3 R3, PT, PT, R20.reuse, R21.reuse, RZ ;  /* 0x0000001514037210 */ /* 0x0c0fe40007ffe0ff */
[----:B------:R-:W-:-:S03]  /*0540*/  IADD3 R8, P1, PT, R20, R21, RZ ;  /* 0x0000001514087210 */ /* 0x000fc60007f3e0ff */
[----:B------:R-:W2:Y:S01]  /*0550*/  LDC.64 R12, c[0x0][0x380] ;  /* 0x0000e000ff0c7b82 */ /* 0x000ea20000000a00 */
[----:B0-----:R-:W-:-:S04]  /*0560*/  IMAD.WIDE R4, R7, 0x4, R4 ;  /* 0x0000000407047825 */ /* 0x001fc800078e0204 */
[----:B------:R-:W-:Y:S02]  /*0570*/  IMAD.WIDE R6, R17, 0x4, R4 ;  /* 0x0000000411067825 */ /* 0x000fe400078e0204 */
[----:B------:R-:W3:Y:S02]  /*0580*/  LDG.E R4, desc[UR4][R4.64] ;  /* 0x0000000404047981 */ /* 0x000ee4000c1e1900 */
[----:B--2---:R-:W-:Y:S01]  /*0590*/  IMAD.WIDE.U32 R12, R3, 0x4, R12 ;  /* 0x00000004030c7825 */ /* 0x004fe200078e000c */
[----:B------:R-:W-:Y:S02]  /*05a0*/  IADD3.X R3, PT, PT, RZ, RZ, RZ, P1, !PT ;  /* 0x000000ffff037210 */ /* 0x000fe40000ffe4ff */
[----:B-1----:R-:W-:-:S03]  /*05b0*/  LEA R2, P1, R8, UR6, 0x2 ;  /* 0x0000000608027c11 */ /* 0x002fc6000f8210ff */
[----:B------:R-:W3:Y:S01]  /*05c0*/  LDG.E R13, desc[UR4][R12.64] ;  /* 0x000000040c0d7981 */ /* 0x000ee2000c1e1900 */
[----:B------:R-:W-:Y:S01]  /*05d0*/  LEA.HI.X R3, R8, UR7, R3, 0x2, P1 ;  /* 0x0000000708037c11 */ /* 0x000fe200088f1403 */
[C---:B------:R-:W-:Y:S02]  /*05e0*/  IMAD.WIDE R8, R17.reuse, 0x4, R6 ;  /* 0x0000000411087825 */ /* 0x040fe400078e0206 */
[----:B------:R-:W2:Y:S04]  /*05f0*/  LDG.E R6, desc[UR4][R6.64] ;  /* 0x0000000406067981 */ /* 0x000ea8000c1e1900 */
[----:B------:R-:W2:Y:S01]  /*0600*/  LDG.E R15, desc[UR4][R2.64+0x4] ;  /* 0x00000404020f7981 */ /* 0x000ea2000c1e1900 */
[----:B------:R-:W-:-:S03]  /*0610*/  IMAD.WIDE R10, R17, 0x4, R8 ;  /* 0x00000004110a7825 */ /* 0x000fc600078e0208 */
[----:B------:R-:W4:Y:S04]  /*0620*/  LDG.E R22, desc[UR4][R8.64] ;  /* 0x0000000408167981 */ /* 0x000f28000c1e1900 */
[----:B------:R-:W4:Y:S04]  /*0630*/  LDG.E R18, desc[UR4][R2.64+0x8] ;  /* 0x0000080402127981 */ /* 0x000f28000c1e1900 */
[----:B------:R-:W5:Y:S04]  /*0640*/  LDG.E R26, desc[UR4][R2.64+0xc] ;  /* 0x00000c04021a7981 */ /* 0x000f68000c1e1900 */
[----:B------:R-:W5:Y:S01]  /*0650*/  LDG.E R10, desc[UR4][R10.64] ;  /* 0x000000040a0a7981 */ /* 0x000f62000c1e1900 */
[----:B------:R-:W-:Y:S01]  /*0660*/  IADD3 R21, PT, PT, R21, 0x4, RZ ;  /* 0x0000000415157810 */ /* 0x000fe20007ffe0ff */
[----:B---3--:R-:W-:-:S04]  /*0670*/  FFMA R24, R13, R4, R24 ;  /* 0x000000040d187223 */ /* 0x008fc80000000018 */
[----:B--2---:R-:W-:-:S04]  /*0680*/  FFMA R15, R15, R6, R24 ;  /* 0x000000060f0f7223 */ /* 0x004fc80000000018 */
[----:B----4-:R-:W-:-:S04]  /*0690*/  FFMA R15, R18, R22, R15 ;  /* 0x00000016120f7223 */ /* 0x010fc8000000000f */
[----:B-----5:R-:W-:-:S07]  /*06a0*/  FFMA R24, R26, R10, R15 ;  /* 0x0000000a1a187223 */ /* 0x020fce000000000f */
.L_x_3:
[----:B------:R-:W-:Y:S05]  /*06b0*/  @!P0 BRA `(.L_x_0) ;  /* 0x00000000007c8947 */ /* 0x000fea0003800000 */
[----:B------:R-:W-:Y:S01]  /*06c0*/  ISETP.NE.AND P1, PT, R14, 0x1, PT ;  /* 0x000000010e00780c */ /* 0x000fe20003f25270 */
[----:B------:R-:W0:Y:S01]  /*06d0*/  LDC.64 R10, c[0x0][0x380] ;  /* 0x0000e000ff0a7b82 */ /* 0x000e220000000a00 */
[----:B------:R-:W-:-:S04]  /*06e0*/  LOP3.LUT R19, R19, 0x1, RZ, 0xc0, !PT ;  /* 0x0000000113137812 */ /* 0x000fc800078ec0ff */
[----:B------:R-:W-:-:S03]  /*06f0*/  ISETP.NE.U32.AND P0, PT, R19, 0x1, PT ;  /* 0x000000011300780c */ /* 0x000fc60003f05070 */
[----:B------:R-:W1:Y:S04]  /*0700*/  LDC.64 R8, c[0x0][0x388] ;  /* 0x0000e200ff087b82 */ /* 0x000e680000000a00 */
[CC--:B------:R-:W-:Y:S02]  /*0710*/  @P1 IADD3 R13, PT, PT, R20.reuse, R21.reuse, RZ ;  /* 0x00000015140d1210 */ /* 0x0c0fe40007ffe0ff */
[----:B------:R-:W-:Y:S02]  /*0720*/  @P1 IADD3 R12, P2, PT, R20, R21, RZ ;  /* 0x00000015140c1210 */ /* 0x000fe40007f5e0ff */
[----:B------:R-:W2:Y:S02]  /*0730*/  @P1 LDC.64 R2, c[0x0][0x380] ;  /* 0x0000e000ff021b82 */ /* 0x000ea40000000a00 */
[----:B------:R-:W-:-:S06]  /*0740*/  @P1 IADD3.X R14, PT, PT, RZ, RZ, RZ, P2, !PT ;  /* 0x000000ffff0e1210 */ /* 0x000fcc00017fe4ff */
[----:B------:R-:W3:Y:S01]  /*0750*/  LDC.64 R4, c[0x0][0x380] ;  /* 0x0000e000ff047b82 */ /* 0x000ee20000000a00 */
[----:B0-----:R-:W-:-:S04]  /*0760*/  @P1 IMAD.WIDE.U32 R10, R13, 0x4, R10 ;  /* 0x000000040d0a1825 */ /* 0x001fc800078e000a */
[C---:B------:R-:W-:Y:S01]  /*0770*/  @P1 IMAD R13, R21.reuse, R17, R0 ;  /* 0x00000011150d1224 */ /* 0x040fe200078e0200 */
[----:B------:R-:W-:Y:S01]  /*0780*/  @P1 IADD3 R21, PT, PT, R21, 0x2, RZ ;  /* 0x0000000215151810 */ /* 0x000fe20007ffe0ff */
[----:B------:R-:W4:Y:S01]  /*0790*/  @P1 LDG.E R11, desc[UR4][R10.64] ;  /* 0x000000040a0b1981 */ /* 0x000f22000c1e1900 */
[----:B------:R-:W0:Y:S01]  /*07a0*/  LDC.64 R6, c[0x0][0x388] ;  /* 0x0000e200ff067b82 */ /* 0x000e220000000a00 */
[----:B-1----:R-:W-:Y:S01]  /*07b0*/  @P1 IMAD.WIDE R8, R13, 0x4, R8 ;  /* 0x000000040d081825 */ /* 0x002fe200078e0208 */
[----:B------:R-:W-:Y:S02]  /*07c0*/  @!P0 IADD3 R15, PT, PT, R20, R21, RZ ;  /* 0x00000015140f8210 */ /* 0x000fe40007ffe0ff */
[----:B--2---:R-:W-:Y:S01]  /*07d0*/  @P1 LEA R2, P2, R12, R2, 0x2 ;  /* 0x000000020c021211 */ /* 0x004fe200078410ff */
[----:B------:R-:W-:-:S03]  /*07e0*/  @!P0 IMAD R21, R21, R17, R0 ;  /* 0x0000001115158224 */ /* 0x000fc600078e0200 */
[----:B------:R-:W-:Y:S01]  /*07f0*/  @P1 LEA.HI.X R3, R12, R3, R14, 0x2, P2 ;  /* 0x000000030c031211 */ /* 0x000fe200010f140e */
[----:B------:R-:W-:Y:S01]  /*0800*/  @P1 IMAD.WIDE R12, R17, 0x4, R8 ;  /* 0x00000004110c1825 */ /* 0x000fe200078e0208 */
[----:B------:R-:W4:Y:S03]  /*0810*/  @P1 LDG.E R14, desc[UR4][R8.64] ;  /* 0x00000004080e1981 */ /* 0x000f26000c1e1900 */
[----:B---3--:R-:W-:Y:S01]  /*0820*/  @!P0 IMAD.WIDE.U32 R4, R15, 0x4, R4 ;  /* 0x000000040f048825 */ /* 0x008fe200078e0004 */
[----:B------:R-:W2:Y:S04]  /*0830*/  @P1 LDG.E R2, desc[UR4][R2.64+0x4] ;  /* 0x0000040402021981 */ /* 0x000ea8000c1e1900 */
[----:B------:R-:W2:Y:S01]  /*0840*/  @P1 LDG.E R12, desc[UR4][R12.64] ;  /* 0x000000040c0c1981 */ /* 0x000ea2000c1e1900 */
[----:B0-----:R-:W-:-:S03]  /*0850*/  @!P0 IMAD.WIDE R6, R21, 0x4, R6 ;  /* 0x0000000415068825 */ /* 0x001fc600078e0206 */
[----:B------:R-:W3:Y:S04]  /*0860*/  @!P0 LDG.E R5, desc[UR4][R4.64] ;  /* 0x0000000404058981 */ /* 0x000ee8000c1e1900 */
[----:B------:R-:W3:Y:S01]  /*0870*/  @!P0 LDG.E R6, desc[UR4][R6.64] ;  /* 0x0000000406068981 */ /* 0x000ee2000c1e1900 */
[----:B----4-:R-:W-:-:S04]  /*0880*/  @P1 FFMA R11, R11, R14, R24 ;  /* 0x0000000e0b0b1223 */ /* 0x010fc80000000018 */
[----:B--2---:R-:W-:-:S04]  /*0890*/  @P1 FFMA R24, R2, R12, R11 ;  /* 0x0000000c02181223 */ /* 0x004fc8000000000b */
[----:B---3--:R-:W-:-:S07]  /*08a0*/  @!P0 FFMA R24, R5, R6, R24 ;  /* 0x0000000605188223 */ /* 0x008fce0000000018 */
.L_x_0:
[----:B------:R-:W0:Y:S01]  /*08b0*/  LDC.64 R2, c[0x0][0x390] ;  /* 0x0000e400ff027b82 */ /* 0x000e220000000a00 */
[----:B------:R-:W-:-:S04]  /*08c0*/  IMAD R17, R16, R17, R0 ;  /* 0x0000001110117224 */ /* 0x000fc800078e0200 */
[----:B0-----:R-:W-:-:S05]  /*08d0*/  IMAD.WIDE R2, R17, 0x4, R2 ;  /* 0x0000000411027825 */ /* 0x001fca00078e0202 */
[----:B------:R-:W-:Y:S01]  /*08e0*/  STG.E desc[UR4][R2.64], R24 ;  /* 0x0000001802007986 */ /* 0x000fe2000c101904 */
[----:B------:R-:W-:Y:S05]  /*08f0*/  EXIT ;  /* 0x000000000000794d */ /* 0x000fea0003800000 */
.L_x_4:
[----:B------:R-:W-:-:S00]  /*0900*/  BRA `(.L_x_4) ;  /* 0xfffffffc00fc7947 */ /* 0x000fc0000383ffff */
[----:B------:R-:W-:-:S00]  /*0910*/  NOP ;  /* 0x0000000000007918 */ /* 0x000fc00000000000 */
        /* <DEDUP_REMOVED lines=14> */
.L_x_5:


//--------------------- .nv.shared.reserved.0     --------------------------
	.section	.nv.shared.reserved.0,"aw",@nobits
	.weak		__nv_reservedSMEM_offset_0_alias
	.size		__nv_reservedSMEM_offset_0_alias, 0, 64
	.other		__nv_reservedSMEM_offset_0_alias,@"STO_CUDA_RESERVED_SHARED STV_DEFAULT"
__nv_reservedSMEM_offset_0_alias:
	.zero		0
	.zero		64


//--------------------- .nv.constant0._Z10matmul_gpuPfS_S_iii --------------------------
	.section	.nv.constant0._Z10matmul_gpuPfS_S_iii,"a",@progbits
	.sectionflags	@""
	.align	4
.nv.constant0._Z10matmul_gpuPfS_S_iii:
	.zero		932


//--------------------- SYMBOLS --------------------------

	.type		.nv.reservedSmem.offset0,@object
	.size		.nv.reservedSmem.offset0,0x4
